	.headerflags	@"EF_CUDA_TEXMODE_UNIFIED EF_CUDA_64BIT_ADDRESS EF_CUDA_ACCELERATORS EF_CUDA_SM90 EF_CUDA_VIRTUAL_SM(EF_CUDA_SM90)"
	.elftype	@"ET_EXEC"


//--------------------- .nv.info                  --------------------------
	.section	.nv.info,"",@"SHT_CUDA_INFO"
	.align	4


	//----- nvinfo : EIATTR_REGCOUNT
	.align		4
        /*0000*/ 	.byte	0x04, 0x2f
        /*0002*/ 	.short	(.L_3 - .L_2)
	.align		4
.L_2:
        /*0004*/ 	.word	index@(triton_poi_fused__native_batch_norm_legit_no_training_add_relu_21)
        /*0008*/ 	.word	0x0000001e


	//----- nvinfo : EIATTR_MIN_STACK_SIZE
	.align		4
.L_3:
        /*000c*/ 	.byte	0x04, 0x12
        /*000e*/ 	.short	(.L_5 - .L_4)
	.align		4
.L_4:
        /*0010*/ 	.word	index@(triton_poi_fused__native_batch_norm_legit_no_training_add_relu_21)
        /*0014*/ 	.word	0x00000000


	//----- nvinfo : EIATTR_FRAME_SIZE
	.align		4
.L_5:
        /*0018*/ 	.byte	0x04, 0x11
        /*001a*/ 	.short	(.L_7 - .L_6)
	.align		4
.L_6:
        /*001c*/ 	.word	index@(triton_poi_fused__native_batch_norm_legit_no_training_add_relu_21)
        /*0020*/ 	.word	0x00000000


	//----- nvinfo : EIATTR_MIN_STACK_SIZE
	.align		4
.L_7:
        /*0024*/ 	.byte	0x04, 0x12
        /*0026*/ 	.short	(.L_9 - .L_8)
	.align		4
.L_8:
        /*0028*/ 	.word	index@(triton_poi_fused__native_batch_norm_legit_no_training_add_relu_21)
        /*002c*/ 	.word	0x00000000
.L_9:


//--------------------- .nv.info.triton_poi_fused__native_batch_norm_legit_no_training_add_relu_21 --------------------------
	.section	.nv.info.triton_poi_fused__native_batch_norm_legit_no_training_add_relu_21,"",@"SHT_CUDA_INFO"
	.sectionflags	@""
	.align	4


	//----- nvinfo : EIATTR_CUDA_API_VERSION
	.align		4
        /*0000*/ 	.byte	0x04, 0x37
        /*0002*/ 	.short	(.L_11 - .L_10)
.L_10:
        /*0004*/ 	.word	0x0000007c


	//----- nvinfo : EIATTR_KPARAM_INFO
	.align		4
.L_11:
        /*0008*/ 	.byte	0x04, 0x17
        /*000a*/ 	.short	(.L_13 - .L_12)
.L_12:
        /*000c*/ 	.word	0x00000000
        /*0010*/ 	.short	0x0008
        /*0012*/ 	.short	0x003c
        /*0014*/ 	.byte	0x00, 0xf0, 0x11, 0x00


	//----- nvinfo : EIATTR_KPARAM_INFO
	.align		4
.L_13:
        /*0018*/ 	.byte	0x04, 0x17
        /*001a*/ 	.short	(.L_15 - .L_14)
.L_14:
        /*001c*/ 	.word	0x00000000
        /*0020*/ 	.short	0x0007
        /*0022*/ 	.short	0x0038
        /*0024*/ 	.byte	0x00, 0xf0, 0x11, 0x00


	//----- nvinfo : EIATTR_KPARAM_INFO
	.align		4
.L_15:
        /*0028*/ 	.byte	0x04, 0x17
        /*002a*/ 	.short	(.L_17 - .L_16)
.L_16:
        /*002c*/ 	.word	0x00000000
        /*0030*/ 	.short	0x0006
        /*0032*/ 	.short	0x0030
        /*0034*/ 	.byte	0x00, 0xf4, 0x21, 0x00


	//----- nvinfo : EIATTR_KPARAM_INFO
	.align		4
.L_17:
        /*0038*/ 	.byte	0x04, 0x17
        /*003a*/ 	.short	(.L_19 - .L_18)
.L_18:
        /*003c*/ 	.word	0x00000000
        /*0040*/ 	.short	0x0005
        /*0042*/ 	.short	0x0028
        /*0044*/ 	.byte	0x00, 0xf4, 0x21, 0x00


	//----- nvinfo : EIATTR_KPARAM_INFO
	.align		4
.L_19:
        /*0048*/ 	.byte	0x04, 0x17
        /*004a*/ 	.short	(.L_21 - .L_20)
.L_20:
        /*004c*/ 	.word	0x00000000
        /*0050*/ 	.short	0x0004
        /*0052*/ 	.short	0x0020
        /*0054*/ 	.byte	0x00, 0xf4, 0x21, 0x00


	//----- nvinfo : EIATTR_KPARAM_INFO
	.align		4
.L_21:
        /*0058*/ 	.byte	0x04, 0x17
        /*005a*/ 	.short	(.L_23 - .L_22)
.L_22:
        /*005c*/ 	.word	0x00000000
        /*0060*/ 	.short	0x0003
        /*0062*/ 	.short	0x0018
        /*0064*/ 	.byte	0x00, 0xf4, 0x21, 0x00


	//----- nvinfo : EIATTR_KPARAM_INFO
	.align		4
.L_23:
        /*0068*/ 	.byte	0x04, 0x17
        /*006a*/ 	.short	(.L_25 - .L_24)
.L_24:
        /*006c*/ 	.word	0x00000000
        /*0070*/ 	.short	0x0002
        /*0072*/ 	.short	0x0010
        /*0074*/ 	.byte	0x00, 0xf4, 0x21, 0x00


	//----- nvinfo : EIATTR_KPARAM_INFO
	.align		4
.L_25:
        /*0078*/ 	.byte	0x04, 0x17
        /*007a*/ 	.short	(.L_27 - .L_26)
.L_26:
        /*007c*/ 	.word	0x00000000
        /*0080*/ 	.short	0x0001
        /*0082*/ 	.short	0x0008
        /*0084*/ 	.byte	0x00, 0xf4, 0x21, 0x00


	//----- nvinfo : EIATTR_KPARAM_INFO
	.align		4
.L_27:
        /*0088*/ 	.byte	0x04, 0x17
        /*008a*/ 	.short	(.L_29 - .L_28)
.L_28:
        /*008c*/ 	.word	0x00000000
        /*0090*/ 	.short	0x0000
        /*0092*/ 	.short	0x0000
        /*0094*/ 	.byte	0x00, 0xf4, 0x21, 0x00


	//----- nvinfo : EIATTR_SPARSE_MMA_MASK
	.align		4
.L_29:
        /*0098*/ 	.byte	0x03, 0x50
        /*009a*/ 	.short	0x0000


	//----- nvinfo : EIATTR_MAXREG_COUNT
	.align		4
        /*009c*/ 	.byte	0x03, 0x1b
        /*009e*/ 	.short	0x00ff


	//----- nvinfo : EIATTR_EXIT_INSTR_OFFSETS
	.align		4
        /*00a0*/ 	.byte	0x04, 0x1c
        /*00a2*/ 	.short	(.L_31 - .L_30)


	//   ....[0]....
.L_30:
        /*00a4*/ 	.word	0x00000600


	//   ....[1]....
        /*00a8*/ 	.word	0x000006d0


	//----- nvinfo : EIATTR_REQNTID
	.align		4
.L_31:
        /*00ac*/ 	.byte	0x04, 0x10
        /*00ae*/ 	.short	(.L_33 - .L_32)
.L_32:
        /*00b0*/ 	.word	0x00000080
        /*00b4*/ 	.word	0x00000001
        /*00b8*/ 	.word	0x00000001


	//----- nvinfo : EIATTR_CBANK_PARAM_SIZE
	.align		4
.L_33:
        /*00bc*/ 	.byte	0x03, 0x19
        /*00be*/ 	.short	0x0040


	//----- nvinfo : EIATTR_PARAM_CBANK
	.align		4
        /*00c0*/ 	.byte	0x04, 0x0a
        /*00c2*/ 	.short	(.L_35 - .L_34)
	.align		4
.L_34:
        /*00c4*/ 	.word	index@(.nv.constant0.triton_poi_fused__native_batch_norm_legit_no_training_add_relu_21)
        /*00c8*/ 	.short	0x0210
        /*00ca*/ 	.short	0x0040


	//----- nvinfo : EIATTR_SW_WAR
	.align		4
.L_35:
        /*00cc*/ 	.byte	0x04, 0x36
        /*00ce*/ 	.short	(.L_37 - .L_36)
.L_36:
        /*00d0*/ 	.word	0x00000008
.L_37:


//--------------------- .nv.callgraph             --------------------------
	.section	.nv.callgraph,"",@"SHT_CUDA_CALLGRAPH"
	.align	4
	.sectionentsize	8
	.align		4
        /*0000*/ 	.word	0x00000000
	.align		4
        /*0004*/ 	.word	0xffffffff
	.align		4
        /*0008*/ 	.word	0x00000000
	.align		4
        /*000c*/ 	.word	0xfffffffe
	.align		4
        /*0010*/ 	.word	0x00000000
	.align		4
        /*0014*/ 	.word	0xfffffffd
	.align		4
        /*0018*/ 	.word	0x00000000
	.align		4
        /*001c*/ 	.word	0xfffffffc


//--------------------- .nv.constant4             --------------------------
	.section	.nv.constant4,"a",@progbits
	.align	8
	.align		8
.nv.constant4:
        /*0000*/ 	.dword	_$_str
	.align		8
        /*0008*/ 	.dword	_$_str_$_2


//--------------------- .text.triton_poi_fused__native_batch_norm_legit_no_training_add_relu_21 --------------------------
	.section	.text.triton_poi_fused__native_batch_norm_legit_no_training_add_relu_21,"ax",@progbits
	.sectionflags	@"SHF_BARRIERS=1"
	.align	128
        .global         triton_poi_fused__native_batch_norm_legit_no_training_add_relu_21
        .type           triton_poi_fused__native_batch_norm_legit_no_training_add_relu_21,@function
        .size           triton_poi_fused__native_batch_norm_legit_no_training_add_relu_21,(.L_x_1 - triton_poi_fused__native_batch_norm_legit_no_training_add_relu_21)
        .other          triton_poi_fused__native_batch_norm_legit_no_training_add_relu_21,@"STO_CUDA_ENTRY STV_DEFAULT"
triton_poi_fused__native_batch_norm_legit_no_training_add_relu_21:
.text.triton_poi_fused__native_batch_norm_legit_no_training_add_relu_21:
[----:B------:R-:W0:Y:S01]  /*0000*/  LDC R1, c[0x0][0x28] ;  /* 0x00000a00ff017b82 */ /* 0x000e220000000800 */
[----:B------:R-:W1:Y:S07]  /*0010*/  S2R R0, SR_TID.X ;  /* 0x0000000000007919 */ /* 0x000e6e0000002100 */
[----:B------:R-:W2:Y:S01]  /*0020*/  S2UR UR4, SR_CTAID.X ;  /* 0x00000000000479c3 */ /* 0x000ea20000002500 */
[----:B------:R-:W-:Y:S01]  /*0030*/  CS2R R8, SRZ ;  /* 0x0000000000087805 */ /* 0x000fe2000001ff00 */
[----:B------:R-:W-:Y:S01]  /*0040*/  ULDC.64 UR8, c[0x0][0x208] ;  /* 0x0000820000087ab9 */ /* 0x000fe20000000a00 */
[----:B------:R-:W3:Y:S05]  /*0050*/  S2R R13, SR_CTAID.Y ;  /* 0x00000000000d7919 */ /* 0x000eea0000002600 */
[----:B------:R-:W4:Y:S08]  /*0060*/  LDC.64 R4, c[0x0][0x220] ;  /* 0x00008800ff047b82 */ /* 0x000f300000000a00 */
[----:B------:R-:W5:Y:S01]  /*0070*/  LDC.64 R20, c[0x0][0x210] ;  /* 0x00008400ff147b82 */ /* 0x000f620000000a00 */
[----:B--2---:R-:W-:-:S07]  /*0080*/  USHF.L.U32 UR4, UR4, 0x2, URZ ;  /* 0x0000000204047899 */ /* 0x004fce000800063f */
[----:B------:R-:W2:Y:S01]  /*0090*/  LDC.64 R14, c[0x0][0x218] ;  /* 0x00008600ff0e7b82 */ /* 0x000ea20000000a00 */
[----:B-1----:R-:W-:-:S07]  /*00a0*/  LOP3.LUT R12, R0, 0x1, RZ, 0xc0, !PT ;  /* 0x00000001000c7812 */ /* 0x002fce00078ec0ff */
[----:B------:R-:W1:Y:S01]  /*00b0*/  LDC.64 R18, c[0x0][0x228] ;  /* 0x00008a00ff127b82 */ /* 0x000e620000000a00 */
[----:B------:R-:W-:-:S04]  /*00c0*/  LEA R23, R12, UR4, 0x1 ;  /* 0x000000040c177c11 */ /* 0x000fc8000f8e08ff */
[C---:B------:R-:W-:Y:S01]  /*00d0*/  ISETP.GE.AND P1, PT, R23.reuse, 0x100, PT ;  /* 0x000001001700780c */ /* 0x040fe20003f26270 */
[----:B----4-:R-:W-:Y:S02]  /*00e0*/  IMAD.WIDE R4, R23, 0x4, R4 ;  /* 0x0000000417047825 */ /* 0x010fe400078e0204 */
[----:B------:R-:W4:Y:S08]  /*00f0*/  LDC.64 R10, c[0x0][0x230] ;  /* 0x00008c00ff0a7b82 */ /* 0x000f300000000a00 */
[----:B------:R-:W4:Y:S02]  /*0100*/  LDC.64 R2, c[0x0][0x238] ;  /* 0x00008e00ff027b82 */ /* 0x000f240000000a00 */
[----:B------:R2:W4:Y:S01]  /*0110*/  @!P1 LDG.E.EL.64 R8, desc[UR8][R4.64] ;  /* 0x0000000804089981 */ /* 0x000522000c2e1b00 */
[----:B------:R-:W-:Y:S01]  /*0120*/  SHF.R.U32.HI R16, RZ, 0x1, R0 ;  /* 0x00000001ff107819 */ /* 0x000fe20000011600 */
[----:B---3--:R-:W-:-:S02]  /*0130*/  IMAD.SHL.U32 R13, R13, 0x40, RZ ;  /* 0x000000400d0d7824 */ /* 0x008fc400078e00ff */
[----:B--2---:R-:W-:Y:S01]  /*0140*/  IMAD.WIDE R24, R23, 0x4, R14 ;  /* 0x0000000417187825 */ /* 0x004fe200078e020e */
[----:B------:R-:W-:-:S04]  /*0150*/  SGXT.U32 R16, R16, 0x6 ;  /* 0x000000061010781a */ /* 0x000fc80000000000 */
[----:B------:R-:W-:Y:S02]  /*0160*/  LOP3.LUT R6, R13, R16, RZ, 0xfc, !PT ;  /* 0x000000100d067212 */ /* 0x000fe400078efcff */
[----:B------:R-:W-:Y:S02]  /*0170*/  CS2R R4, SRZ ;  /* 0x0000000000047805 */ /* 0x000fe4000001ff00 */
[C---:B------:R-:W-:Y:S01]  /*0180*/  ISETP.LT.AND P0, PT, R6.reuse, 0x40, !P1 ;  /* 0x000000400600780c */ /* 0x040fe20004f01270 */
[----:B------:R-:W-:Y:S01]  /*0190*/  IMAD R17, R6, 0x100, R23 ;  /* 0x0000010006117824 */ /* 0x000fe200078e0217 */
[----:B------:R-:W-:Y:S02]  /*01a0*/  CS2R R6, SRZ ;  /* 0x0000000000067805 */ /* 0x000fe4000001ff00 */
[----:B------:R-:W2:Y:S01]  /*01b0*/  @!P1 LDG.E.EL.64 R4, desc[UR8][R24.64] ;  /* 0x0000000818049981 */ /* 0x000ea2000c2e1b00 */
[----:B-----5:R-:W-:Y:S01]  /*01c0*/  IMAD.WIDE R20, R17, 0x4, R20 ;  /* 0x0000000411147825 */ /* 0x020fe200078e0214 */
[----:B------:R-:W-:-:S03]  /*01d0*/  CS2R R14, SRZ ;  /* 0x00000000000e7805 */ /* 0x000fc6000001ff00 */
[----:B-1----:R-:W-:-:S04]  /*01e0*/  IMAD.WIDE R18, R23, 0x4, R18 ;  /* 0x0000000417127825 */ /* 0x002fc800078e0212 */
[----:B------:R1:W2:Y:S01]  /*01f0*/  @P0 LDG.E.EL.64 R6, desc[UR8][R20.64] ;  /* 0x0000000814060981 */ /* 0x0002a2000c2e1b00 */
[----:B----4-:R-:W-:Y:S01]  /*0200*/  IMAD.WIDE R22, R23, 0x4, R10 ;  /* 0x0000000417167825 */ /* 0x010fe200078e020a */
[----:B------:R-:W-:-:S03]  /*0210*/  CS2R R10, SRZ ;  /* 0x00000000000a7805 */ /* 0x000fc6000001ff00 */
[----:B0-----:R-:W-:Y:S01]  /*0220*/  IMAD.WIDE R26, R17, 0x4, R2 ;  /* 0x00000004111a7825 */ /* 0x001fe200078e0202 */
[----:B------:R-:W-:Y:S01]  /*0230*/  CS2R R2, SRZ ;  /* 0x0000000000027805 */ /* 0x000fe2000001ff00 */
[----:B------:R-:W3:Y:S04]  /*0240*/  @!P1 LDG.E.EL.64 R14, desc[UR8][R22.64] ;  /* 0x00000008160e9981 */ /* 0x000ee8000c2e1b00 */
[----:B------:R-:W3:Y:S04]  /*0250*/  @!P1 LDG.E.EL.64 R10, desc[UR8][R18.64] ;  /* 0x00000008120a9981 */ /* 0x000ee8000c2e1b00 */
[----:B------:R-:W4:Y:S01]  /*0260*/  @P0 LDG.E.EL.64 R2, desc[UR8][R26.64] ;  /* 0x000000081a020981 */ /* 0x000f22000c2e1b00 */
[----:B------:R-:W0:Y:S01]  /*0270*/  S2UR UR6, SR_CgaCtaId ;  /* 0x00000000000679c3 */ /* 0x000e220000008800 */
[----:B------:R-:W-:-:S02]  /*0280*/  UMOV UR5, 0x400 ;  /* 0x0000040000057882 */ /* 0x000fc40000000000 */
[----:B0-----:R-:W-:Y:S01]  /*0290*/  UPRMT UR5, UR6, 0x654, UR5 ;  /* 0x0000065406057896 */ /* 0x001fe20008000005 */
[----:B------:R-:W-:Y:S01]  /*02a0*/  FADD R8, R8, 9.9999997473787516356e-06 ;  /* 0x3727c5ac08087421 */ /* 0x000fe20000000000 */
[----:B------:R-:W-:-:S03]  /*02b0*/  FADD R9, R9, 9.9999997473787516356e-06 ;  /* 0x3727c5ac09097421 */ /* 0x000fc60000000000 */
[----:B------:R-:W0:Y:S08]  /*02c0*/  MUFU.SQRT R17, R8 ;  /* 0x0000000800117308 */ /* 0x000e300000002000 */
[----:B-1----:R-:W1:Y:S01]  /*02d0*/  MUFU.SQRT R20, R9 ;  /* 0x0000000900147308 */ /* 0x002e620000002000 */
[C---:B0-----:R-:W-:Y:S02]  /*02e0*/  FSETP.GT.AND P0, PT, R17.reuse, 8.50705917302346158658e+37, PT ;  /* 0x7e8000001100780b */ /* 0x041fe40003f04000 */
[----:B------:R-:W-:-:S02]  /*02f0*/  FSETP.GEU.AND P2, PT, R17, 1.175494350822287508e-38, PT ;  /* 0x008000001100780b */ /* 0x000fc40003f4e000 */
[C---:B-1----:R-:W-:Y:S02]  /*0300*/  FSETP.GT.AND P1, PT, R20.reuse, 8.50705917302346158658e+37, PT ;  /* 0x7e8000001400780b */ /* 0x042fe40003f24000 */
[----:B------:R-:W-:-:S07]  /*0310*/  FSETP.GEU.AND P3, PT, R20, 1.175494350822287508e-38, PT ;  /* 0x008000001400780b */ /* 0x000fce0003f6e000 */
[----:B------:R-:W-:-:S04]  /*0320*/  @P0 FMUL R17, R17, 0.25 ;  /* 0x3e80000011110820 */ /* 0x000fc80000400000 */
[----:B------:R-:W-:Y:S01]  /*0330*/  @!P2 FMUL R17, R17, 16777216 ;  /* 0x4b8000001111a820 */ /* 0x000fe20000400000 */
[----:B------:R-:W-:-:S04]  /*0340*/  @P1 FMUL R20, R20, 0.25 ;  /* 0x3e80000014141820 */ /* 0x000fc80000400000 */
[----:B------:R-:W-:Y:S01]  /*0350*/  @!P3 FMUL R20, R20, 16777216 ;  /* 0x4b8000001414b820 */ /* 0x000fe20000400000 */
[----:B------:R-:W0:Y:S01]  /*0360*/  MUFU.RCP R17, R17 ;  /* 0x0000001100117308 */ /* 0x000e220000001000 */
[----:B------:R-:W-:-:S07]  /*0370*/  IMAD.MOV.U32 R9, RZ, RZ, 0x3e800000 ;  /* 0x3e800000ff097424 */ /* 0x000fce00078e00ff */
[----:B------:R-:W1:Y:S01]  /*0380*/  MUFU.RCP R20, R20 ;  /* 0x0000001400147308 */ /* 0x000e620000001000 */
[C---:B------:R-:W-:Y:S02]  /*0390*/  FSEL R8, R9.reuse, 1, P0 ;  /* 0x3f80000009087808 */ /* 0x040fe40000000000 */
[----:B------:R-:W-:-:S03]  /*03a0*/  FSEL R9, R9, 1, P1 ;  /* 0x3f80000009097808 */ /* 0x000fc60000800000 */
[----:B------:R-:W-:Y:S02]  /*03b0*/  @!P2 FMUL R8, R8, 16777216 ;  /* 0x4b8000000808a820 */ /* 0x000fe40000400000 */
[----:B------:R-:W-:Y:S01]  /*03c0*/  @!P3 FMUL R9, R9, 16777216 ;  /* 0x4b8000000909b820 */ /* 0x000fe20000400000 */
[----:B--2---:R-:W-:Y:S01]  /*03d0*/  FADD R5, -R5, R7 ;  /* 0x0000000705057221 */ /* 0x004fe20000000100 */
[----:B------:R-:W-:Y:S01]  /*03e0*/  FADD R4, -R4, R6 ;  /* 0x0000000604047221 */ /* 0x000fe20000000100 */
[----:B0-----:R-:W-:Y:S01]  /*03f0*/  FMUL R7, R17, R8 ;  /* 0x0000000811077220 */ /* 0x001fe20000400000 */
[----:B-1----:R-:W-:-:S03]  /*0400*/  FMUL R8, R20, R9 ;  /* 0x0000000914087220 */ /* 0x002fc60000400000 */
[----:B------:R-:W-:Y:S01]  /*0410*/  FMUL R7, R4, R7 ;  /* 0x0000000704077220 */ /* 0x000fe20000400000 */
[----:B------:R-:W-:-:S03]  /*0420*/  FMUL R8, R5, R8 ;  /* 0x0000000805087220 */ /* 0x000fc60000400000 */
[----:B---3--:R-:W-:Y:S01]  /*0430*/  FFMA R7, R7, R10, R14 ;  /* 0x0000000a07077223 */ /* 0x008fe2000000000e */
[----:B------:R-:W-:Y:S02]  /*0440*/  IMAD.SHL.U32 R9, R12, 0x80, RZ ;  /* 0x000000800c097824 */ /* 0x000fe400078e00ff */
[----:B------:R-:W-:Y:S01]  /*0450*/  FFMA R8, R8, R11, R15 ;  /* 0x0000000b08087223 */ /* 0x000fe2000000000f */
[----:B------:R-:W-:Y:S02]  /*0460*/  LEA R5, R12, UR5, 0x4 ;  /* 0x000000050c057c11 */ /* 0x000fe4000f8e20ff */
[C---:B----4-:R-:W-:Y:S01]  /*0470*/  FSETP.GEU.AND P1, PT, R7.reuse, -R2, PT ;  /* 0x800000020700720b */ /* 0x050fe20003f2e000 */
[----:B------:R-:W-:Y:S01]  /*0480*/  FADD R2, R7, R2 ;  /* 0x0000000207027221 */ /* 0x000fe20000000000 */
[C---:B------:R-:W-:Y:S02]  /*0490*/  LOP3.LUT R16, R9.reuse, R16, RZ, 0xfc, !PT ;  /* 0x0000001009107212 */ /* 0x040fe400078efcff */
[C---:B------:R-:W-:Y:S01]  /*04a0*/  FSETP.GEU.AND P2, PT, R8.reuse, -R3, PT ;  /* 0x800000030800720b */ /* 0x040fe20003f4e000 */
[----:B------:R-:W-:Y:S01]  /*04b0*/  FADD R3, R8, R3 ;  /* 0x0000000308037221 */ /* 0x000fe20000000000 */
[----:B------:R-:W-:Y:S01]  /*04c0*/  LEA.HI R9, R9, UR5, RZ, 0x1d ;  /* 0x0000000509097c11 */ /* 0x000fe2000f8fe8ff */
[----:B------:R-:W-:Y:S01]  /*04d0*/  IMAD R5, R16, 0x4, R5 ;  /* 0x0000000410057824 */ /* 0x000fe200078e0205 */
[----:B------:R-:W-:-:S02]  /*04e0*/  FSEL R2, R2, RZ, P1 ;  /* 0x000000ff02027208 */ /* 0x000fc40000800000 */
[----:B------:R-:W-:Y:S01]  /*04f0*/  FSEL R3, R3, RZ, P2 ;  /* 0x000000ff03037208 */ /* 0x000fe20001000000 */
[----:B------:R-:W-:Y:S01]  /*0500*/  IMAD R16, R16, 0x4, R9 ;  /* 0x0000000410107824 */ /* 0x000fe200078e0209 */
[----:B------:R-:W-:Y:S01]  /*0510*/  SHF.R.U32.HI R4, RZ, 0x5, R0 ;  /* 0x00000005ff047819 */ /* 0x000fe20000011600 */
[----:B------:R0:W-:Y:S03]  /*0520*/  STS [R5], R2 ;  /* 0x0000000205007388 */ /* 0x0001e60000000800 */
[----:B------:R-:W-:Y:S01]  /*0530*/  SGXT.U32 R4, R4, 0x2 ;  /* 0x000000020404781a */ /* 0x000fe20000000000 */
[----:B------:R0:W-:Y:S01]  /*0540*/  STS [R16+0x108], R3 ;  /* 0x0001080310007388 */ /* 0x0001e20000000800 */
[----:B------:R-:W-:Y:S02]  /*0550*/  IMAD.SHL.U32 R6, R0, 0x2, RZ ;  /* 0x0000000200067824 */ /* 0x000fe400078e00ff */
[----:B------:R-:W-:-:S03]  /*0560*/  LOP3.LUT R4, R4, UR4, RZ, 0xfc, !PT ;  /* 0x0000000404047c12 */ /* 0x000fc6000f8efcff */
[----:B------:R-:W-:Y:S01]  /*0570*/  LOP3.LUT R13, R13, 0x3e, R6, 0xf8, !PT ;  /* 0x0000003e0d0d7812 */ /* 0x000fe200078ef806 */
[----:B------:R-:W-:Y:S01]  /*0580*/  BAR.SYNC.DEFER_BLOCKING 0x0 ;  /* 0x0000000000007b1d */ /* 0x000fe20000010000 */
[----:B------:R-:W-:Y:S02]  /*0590*/  ISETP.GE.AND P0, PT, R4, 0x100, PT ;  /* 0x000001000400780c */ /* 0x000fe40003f06270 */
[----:B------:R-:W-:Y:S02]  /*05a0*/  SHF.R.U32.HI R6, RZ, 0x2, R0 ;  /* 0x00000002ff067819 */ /* 0x000fe40000011600 */
[----:B------:R-:W-:Y:S01]  /*05b0*/  ISETP.LT.AND P0, PT, R13, 0x40, !P0 ;  /* 0x000000400d00780c */ /* 0x000fe20004701270 */
[----:B------:R-:W-:Y:S01]  /*05c0*/  IMAD.SHL.U32 R0, R0, 0x8, RZ ;  /* 0x0000000800007824 */ /* 0x000fe200078e00ff */
[----:B------:R-:W-:-:S04]  /*05d0*/  LOP3.LUT R6, R6, 0x18, RZ, 0xc0, !PT ;  /* 0x0000001806067812 */ /* 0x000fc800078ec0ff */
[----:B------:R-:W-:-:S04]  /*05e0*/  LOP3.LUT R7, R0, 0x3f8, RZ, 0xc0, !PT ;  /* 0x000003f800077812 */ /* 0x000fc800078ec0ff */
[----:B------:R-:W-:-:S03]  /*05f0*/  IADD3 R7, R7, UR5, R6 ;  /* 0x0000000507077c10 */ /* 0x000fc6000fffe006 */
[----:B0-----:R-:W-:Y:S05]  /*0600*/  @!P0 EXIT ;  /* 0x000000000000894d */ /* 0x001fea0003800000 */
[----:B------:R-:W0:Y:S01]  /*0610*/  LDS.64 R8, [R7] ;  /* 0x0000000007087984 */ /* 0x000e220000000a00 */
[----:B------:R-:W-:Y:S01]  /*0620*/  SHF.R.S32.HI R0, RZ, 0x1f, R13 ;  /* 0x0000001fff007819 */ /* 0x000fe2000001140d */
[----:B------:R-:W1:Y:S03]  /*0630*/  LDC.64 R2, c[0x0][0x240] ;  /* 0x00009000ff027b82 */ /* 0x000e660000000a00 */
[----:B------:R-:W-:-:S04]  /*0640*/  LEA.HI R0, R0, R13, RZ, 0x4 ;  /* 0x0000000d00007211 */ /* 0x000fc800078f20ff */
[C---:B------:R-:W-:Y:S01]  /*0650*/  LOP3.LUT R6, R0.reuse, 0xfffffff0, RZ, 0xc0, !PT ;  /* 0xfffffff000067812 */ /* 0x040fe200078ec0ff */
[----:B------:R-:W-:-:S04]  /*0660*/  IMAD.SHL.U32 R0, R0, 0x100, RZ ;  /* 0x0000010000007824 */ /* 0x000fc800078e00ff */
[----:B------:R-:W-:Y:S01]  /*0670*/  IMAD.IADD R13, R13, 0x1, -R6 ;  /* 0x000000010d0d7824 */ /* 0x000fe200078e0a06 */
[----:B------:R-:W-:-:S03]  /*0680*/  LOP3.LUT R0, R0, 0xfffff000, RZ, 0xc0, !PT ;  /* 0xfffff00000007812 */ /* 0x000fc600078ec0ff */
[----:B------:R-:W-:-:S04]  /*0690*/  IMAD R13, R4, 0x10, R13 ;  /* 0x00000010040d7824 */ /* 0x000fc800078e020d */
[----:B------:R-:W-:-:S04]  /*06a0*/  IMAD.IADD R13, R13, 0x1, R0 ;  /* 0x000000010d0d7824 */ /* 0x000fc800078e0200 */
[----:B-1----:R-:W-:-:S05]  /*06b0*/  IMAD.WIDE R2, R13, 0x4, R2 ;  /* 0x000000040d027825 */ /* 0x002fca00078e0202 */
[----:B0-----:R-:W-:Y:S01]  /*06c0*/  STG.E.64 desc[UR8][R2.64], R8 ;  /* 0x0000000802007986 */ /* 0x001fe2000c101b08 */
[----:B------:R-:W-:Y:S05]  /*06d0*/  EXIT ;  /* 0x000000000000794d */ /* 0x000fea0003800000 */
.L_x_0:
[----:B------:R-:W-:-:S00]  /*06e0*/  BRA `(.L_x_0) ;  /* 0xfffffffc00fc7947 */ /* 0x000fc0000383ffff */
[----:B------:R-:W-:-:S00]  /*06f0*/  NOP ;  /* 0x0000000000007918 */ /* 0x000fc00000000000 */
        /* <DEDUP_REMOVED lines=8> */
.L_x_1:


//--------------------- .nv.global.init           --------------------------
	.section	.nv.global.init,"aw",@progbits
.nv.global.init:
	.type		_$_str,@object
	.size		_$_str,(_$_str_$_2 - _$_str)
_$_str:
        /*0000*/ 	.byte	0x5f, 0x5f, 0x43, 0x55, 0x44, 0x41, 0x5f, 0x46, 0x54, 0x5a, 0x00
	.type		_$_str_$_2,@object
	.size		_$_str_$_2,(.L_1 - _$_str_$_2)
_$_str_$_2:
        /*000b*/ 	.byte	0x5f, 0x5f, 0x43, 0x55, 0x44, 0x41, 0x5f, 0x50, 0x52, 0x45, 0x43, 0x5f, 0x53, 0x51, 0x52, 0x54
        /*001b*/ 	.byte	0x00
.L_1:


//--------------------- .nv.shared.triton_poi_fused__native_batch_norm_legit_no_training_add_relu_21 --------------------------
	.section	.nv.shared.triton_poi_fused__native_batch_norm_legit_no_training_add_relu_21,"aw",@nobits
	.sectionflags	@""
	.align	16
	.zero		1024


//--------------------- .nv.constant0.triton_poi_fused__native_batch_norm_legit_no_training_add_relu_21 --------------------------
	.section	.nv.constant0.triton_poi_fused__native_batch_norm_legit_no_training_add_relu_21,"a",@progbits
	.sectionflags	@""
	.align	4
.nv.constant0.triton_poi_fused__native_batch_norm_legit_no_training_add_relu_21:
	.zero		592
